//
// Generated by NVIDIA NVVM Compiler
//
// Compiler Build ID: CL-36424714
// Cuda compilation tools, release 13.0, V13.0.88
// Based on NVVM 20.0.0
//

.version 9.0
.target sm_100
.address_size 64

	// .globl	_Z9matrixMulPfS_S_i

.visible .entry _Z9matrixMulPfS_S_i(
	.param .u64 .ptr .align 1 _Z9matrixMulPfS_S_i_param_0,
	.param .u64 .ptr .align 1 _Z9matrixMulPfS_S_i_param_1,
	.param .u64 .ptr .align 1 _Z9matrixMulPfS_S_i_param_2,
	.param .u32 _Z9matrixMulPfS_S_i_param_3
)
{
	.reg .pred 	%p<10>;
	.reg .b16 	%rs<203>;
	.reg .b32 	%r<52>;
	.reg .b32 	%f<60>;
	.reg .b64 	%rd<66>;

	ld.param.u64 	%rd7, [_Z9matrixMulPfS_S_i_param_0];
	ld.param.u64 	%rd8, [_Z9matrixMulPfS_S_i_param_1];
	ld.param.u64 	%rd6, [_Z9matrixMulPfS_S_i_param_2];
	ld.param.u32 	%r27, [_Z9matrixMulPfS_S_i_param_3];
	cvta.to.global.u64 	%rd1, %rd8;
	cvta.to.global.u64 	%rd2, %rd7;
	mov.u32 	%r28, %ctaid.y;
	mov.u32 	%r29, %ntid.y;
	mov.u32 	%r30, %tid.y;
	mad.lo.s32 	%r1, %r28, %r29, %r30;
	mov.u32 	%r31, %ctaid.x;
	mov.u32 	%r32, %ntid.x;
	mov.u32 	%r33, %tid.x;
	mad.lo.s32 	%r2, %r31, %r32, %r33;
	max.s32 	%r34, %r1, %r2;
	setp.ge.s32 	%p1, %r34, %r27;
	@%p1 bra 	$L__BB0_14;
	mov.b32 	%r48, 0;
	// begin inline asm
	cvt.rn.f16.s32 %rs202, %r48;
	// end inline asm
	mul.lo.s32 	%r3, %r27, %r1;
	add.s32 	%r37, %r27, -1;
	and.b32  	%r4, %r27, 15;
	setp.lt.u32 	%p2, %r37, 15;
	@%p2 bra 	$L__BB0_4;
	and.b32  	%r48, %r27, 2147483632;
	neg.s32 	%r46, %r48;
	shl.b32 	%r7, %r27, 4;
	mul.wide.s32 	%rd13, %r27, 4;
	mov.u32 	%r44, %r3;
	mov.u32 	%r45, %r2;
$L__BB0_3:
	.pragma "nounroll";
	mul.wide.u32 	%rd9, %r44, 4;
	add.s64 	%rd10, %rd2, %rd9;
	ld.global.f32 	%f1, [%rd10];
	// begin inline asm
	{  cvt.rn.f16.f32 %rs17, %f1;}

	// end inline asm
	mul.wide.s32 	%rd11, %r45, 4;
	add.s64 	%rd12, %rd1, %rd11;
	ld.global.f32 	%f2, [%rd12];
	// begin inline asm
	{  cvt.rn.f16.f32 %rs18, %f2;}

	// end inline asm
	// begin inline asm
	{fma.rn.f16 %rs19,%rs17,%rs18,%rs202;
}
	// end inline asm
	ld.global.f32 	%f3, [%rd10+4];
	// begin inline asm
	{  cvt.rn.f16.f32 %rs23, %f3;}

	// end inline asm
	add.s64 	%rd14, %rd12, %rd13;
	ld.global.f32 	%f4, [%rd14];
	// begin inline asm
	{  cvt.rn.f16.f32 %rs24, %f4;}

	// end inline asm
	// begin inline asm
	{fma.rn.f16 %rs25,%rs23,%rs24,%rs19;
}
	// end inline asm
	ld.global.f32 	%f5, [%rd10+8];
	// begin inline asm
	{  cvt.rn.f16.f32 %rs29, %f5;}

	// end inline asm
	add.s64 	%rd15, %rd14, %rd13;
	ld.global.f32 	%f6, [%rd15];
	// begin inline asm
	{  cvt.rn.f16.f32 %rs30, %f6;}

	// end inline asm
	// begin inline asm
	{fma.rn.f16 %rs31,%rs29,%rs30,%rs25;
}
	// end inline asm
	ld.global.f32 	%f7, [%rd10+12];
	// begin inline asm
	{  cvt.rn.f16.f32 %rs35, %f7;}

	// end inline asm
	add.s64 	%rd16, %rd15, %rd13;
	ld.global.f32 	%f8, [%rd16];
	// begin inline asm
	{  cvt.rn.f16.f32 %rs36, %f8;}

	// end inline asm
	// begin inline asm
	{fma.rn.f16 %rs37,%rs35,%rs36,%rs31;
}
	// end inline asm
	ld.global.f32 	%f9, [%rd10+16];
	// begin inline asm
	{  cvt.rn.f16.f32 %rs41, %f9;}

	// end inline asm
	add.s64 	%rd17, %rd16, %rd13;
	ld.global.f32 	%f10, [%rd17];
	// begin inline asm
	{  cvt.rn.f16.f32 %rs42, %f10;}

	// end inline asm
	// begin inline asm
	{fma.rn.f16 %rs43,%rs41,%rs42,%rs37;
}
	// end inline asm
	ld.global.f32 	%f11, [%rd10+20];
	// begin inline asm
	{  cvt.rn.f16.f32 %rs47, %f11;}

	// end inline asm
	add.s64 	%rd18, %rd17, %rd13;
	ld.global.f32 	%f12, [%rd18];
	// begin inline asm
	{  cvt.rn.f16.f32 %rs48, %f12;}

	// end inline asm
	// begin inline asm
	{fma.rn.f16 %rs49,%rs47,%rs48,%rs43;
}
	// end inline asm
	ld.global.f32 	%f13, [%rd10+24];
	// begin inline asm
	{  cvt.rn.f16.f32 %rs53, %f13;}

	// end inline asm
	add.s64 	%rd19, %rd18, %rd13;
	ld.global.f32 	%f14, [%rd19];
	// begin inline asm
	{  cvt.rn.f16.f32 %rs54, %f14;}

	// end inline asm
	// begin inline asm
	{fma.rn.f16 %rs55,%rs53,%rs54,%rs49;
}
	// end inline asm
	ld.global.f32 	%f15, [%rd10+28];
	// begin inline asm
	{  cvt.rn.f16.f32 %rs59, %f15;}

	// end inline asm
	add.s64 	%rd20, %rd19, %rd13;
	ld.global.f32 	%f16, [%rd20];
	// begin inline asm
	{  cvt.rn.f16.f32 %rs60, %f16;}

	// end inline asm
	// begin inline asm
	{fma.rn.f16 %rs61,%rs59,%rs60,%rs55;
}
	// end inline asm
	ld.global.f32 	%f17, [%rd10+32];
	// begin inline asm
	{  cvt.rn.f16.f32 %rs65, %f17;}

	// end inline asm
	add.s64 	%rd21, %rd20, %rd13;
	ld.global.f32 	%f18, [%rd21];
	// begin inline asm
	{  cvt.rn.f16.f32 %rs66, %f18;}

	// end inline asm
	// begin inline asm
	{fma.rn.f16 %rs67,%rs65,%rs66,%rs61;
}
	// end inline asm
	ld.global.f32 	%f19, [%rd10+36];
	// begin inline asm
	{  cvt.rn.f16.f32 %rs71, %f19;}

	// end inline asm
	add.s64 	%rd22, %rd21, %rd13;
	ld.global.f32 	%f20, [%rd22];
	// begin inline asm
	{  cvt.rn.f16.f32 %rs72, %f20;}

	// end inline asm
	// begin inline asm
	{fma.rn.f16 %rs73,%rs71,%rs72,%rs67;
}
	// end inline asm
	ld.global.f32 	%f21, [%rd10+40];
	// begin inline asm
	{  cvt.rn.f16.f32 %rs77, %f21;}

	// end inline asm
	add.s64 	%rd23, %rd22, %rd13;
	ld.global.f32 	%f22, [%rd23];
	// begin inline asm
	{  cvt.rn.f16.f32 %rs78, %f22;}

	// end inline asm
	// begin inline asm
	{fma.rn.f16 %rs79,%rs77,%rs78,%rs73;
}
	// end inline asm
	ld.global.f32 	%f23, [%rd10+44];
	// begin inline asm
	{  cvt.rn.f16.f32 %rs83, %f23;}

	// end inline asm
	add.s64 	%rd24, %rd23, %rd13;
	ld.global.f32 	%f24, [%rd24];
	// begin inline asm
	{  cvt.rn.f16.f32 %rs84, %f24;}

	// end inline asm
	// begin inline asm
	{fma.rn.f16 %rs85,%rs83,%rs84,%rs79;
}
	// end inline asm
	ld.global.f32 	%f25, [%rd10+48];
	// begin inline asm
	{  cvt.rn.f16.f32 %rs89, %f25;}

	// end inline asm
	add.s64 	%rd25, %rd24, %rd13;
	ld.global.f32 	%f26, [%rd25];
	// begin inline asm
	{  cvt.rn.f16.f32 %rs90, %f26;}

	// end inline asm
	// begin inline asm
	{fma.rn.f16 %rs91,%rs89,%rs90,%rs85;
}
	// end inline asm
	ld.global.f32 	%f27, [%rd10+52];
	// begin inline asm
	{  cvt.rn.f16.f32 %rs95, %f27;}

	// end inline asm
	add.s64 	%rd26, %rd25, %rd13;
	ld.global.f32 	%f28, [%rd26];
	// begin inline asm
	{  cvt.rn.f16.f32 %rs96, %f28;}

	// end inline asm
	// begin inline asm
	{fma.rn.f16 %rs97,%rs95,%rs96,%rs91;
}
	// end inline asm
	ld.global.f32 	%f29, [%rd10+56];
	// begin inline asm
	{  cvt.rn.f16.f32 %rs101, %f29;}

	// end inline asm
	add.s64 	%rd27, %rd26, %rd13;
	ld.global.f32 	%f30, [%rd27];
	// begin inline asm
	{  cvt.rn.f16.f32 %rs102, %f30;}

	// end inline asm
	// begin inline asm
	{fma.rn.f16 %rs103,%rs101,%rs102,%rs97;
}
	// end inline asm
	ld.global.f32 	%f31, [%rd10+60];
	// begin inline asm
	{  cvt.rn.f16.f32 %rs107, %f31;}

	// end inline asm
	add.s64 	%rd28, %rd27, %rd13;
	ld.global.f32 	%f32, [%rd28];
	// begin inline asm
	{  cvt.rn.f16.f32 %rs108, %f32;}

	// end inline asm
	// begin inline asm
	{fma.rn.f16 %rs202,%rs107,%rs108,%rs103;
}
	// end inline asm
	add.s32 	%r46, %r46, 16;
	add.s32 	%r45, %r45, %r7;
	add.s32 	%r44, %r44, 16;
	setp.ne.s32 	%p3, %r46, 0;
	@%p3 bra 	$L__BB0_3;
$L__BB0_4:
	setp.eq.s32 	%p4, %r4, 0;
	@%p4 bra 	$L__BB0_13;
	and.b32  	%r15, %r27, 7;
	setp.lt.u32 	%p5, %r4, 8;
	@%p5 bra 	$L__BB0_7;
	add.s32 	%r38, %r48, %r3;
	mul.wide.u32 	%rd29, %r38, 4;
	add.s64 	%rd30, %rd2, %rd29;
	ld.global.f32 	%f33, [%rd30];
	// begin inline asm
	{  cvt.rn.f16.f32 %rs114, %f33;}

	// end inline asm
	mad.lo.s32 	%r39, %r48, %r27, %r2;
	mul.wide.s32 	%rd31, %r39, 4;
	add.s64 	%rd32, %rd1, %rd31;
	ld.global.f32 	%f34, [%rd32];
	// begin inline asm
	{  cvt.rn.f16.f32 %rs115, %f34;}

	// end inline asm
	// begin inline asm
	{fma.rn.f16 %rs116,%rs114,%rs115,%rs202;
}
	// end inline asm
	cvt.u64.u32 	%rd33, %r3;
	cvt.u64.u32 	%rd34, %r48;
	add.s64 	%rd35, %rd34, %rd33;
	shl.b64 	%rd36, %rd35, 2;
	add.s64 	%rd37, %rd2, %rd36;
	ld.global.f32 	%f35, [%rd37+4];
	// begin inline asm
	{  cvt.rn.f16.f32 %rs120, %f35;}

	// end inline asm
	mul.wide.s32 	%rd38, %r27, 4;
	add.s64 	%rd39, %rd32, %rd38;
	ld.global.f32 	%f36, [%rd39];
	// begin inline asm
	{  cvt.rn.f16.f32 %rs121, %f36;}

	// end inline asm
	// begin inline asm
	{fma.rn.f16 %rs122,%rs120,%rs121,%rs116;
}
	// end inline asm
	ld.global.f32 	%f37, [%rd37+8];
	// begin inline asm
	{  cvt.rn.f16.f32 %rs126, %f37;}

	// end inline asm
	add.s64 	%rd40, %rd39, %rd38;
	ld.global.f32 	%f38, [%rd40];
	// begin inline asm
	{  cvt.rn.f16.f32 %rs127, %f38;}

	// end inline asm
	// begin inline asm
	{fma.rn.f16 %rs128,%rs126,%rs127,%rs122;
}
	// end inline asm
	ld.global.f32 	%f39, [%rd37+12];
	// begin inline asm
	{  cvt.rn.f16.f32 %rs132, %f39;}

	// end inline asm
	add.s64 	%rd41, %rd40, %rd38;
	ld.global.f32 	%f40, [%rd41];
	// begin inline asm
	{  cvt.rn.f16.f32 %rs133, %f40;}

	// end inline asm
	// begin inline asm
	{fma.rn.f16 %rs134,%rs132,%rs133,%rs128;
}
	// end inline asm
	ld.global.f32 	%f41, [%rd37+16];
	// begin inline asm
	{  cvt.rn.f16.f32 %rs138, %f41;}

	// end inline asm
	add.s64 	%rd42, %rd41, %rd38;
	ld.global.f32 	%f42, [%rd42];
	// begin inline asm
	{  cvt.rn.f16.f32 %rs139, %f42;}

	// end inline asm
	// begin inline asm
	{fma.rn.f16 %rs140,%rs138,%rs139,%rs134;
}
	// end inline asm
	ld.global.f32 	%f43, [%rd37+20];
	// begin inline asm
	{  cvt.rn.f16.f32 %rs144, %f43;}

	// end inline asm
	add.s64 	%rd43, %rd42, %rd38;
	ld.global.f32 	%f44, [%rd43];
	// begin inline asm
	{  cvt.rn.f16.f32 %rs145, %f44;}

	// end inline asm
	// begin inline asm
	{fma.rn.f16 %rs146,%rs144,%rs145,%rs140;
}
	// end inline asm
	ld.global.f32 	%f45, [%rd37+24];
	// begin inline asm
	{  cvt.rn.f16.f32 %rs150, %f45;}

	// end inline asm
	add.s64 	%rd44, %rd43, %rd38;
	ld.global.f32 	%f46, [%rd44];
	// begin inline asm
	{  cvt.rn.f16.f32 %rs151, %f46;}

	// end inline asm
	// begin inline asm
	{fma.rn.f16 %rs152,%rs150,%rs151,%rs146;
}
	// end inline asm
	ld.global.f32 	%f47, [%rd37+28];
	// begin inline asm
	{  cvt.rn.f16.f32 %rs156, %f47;}

	// end inline asm
	add.s64 	%rd45, %rd44, %rd38;
	ld.global.f32 	%f48, [%rd45];
	// begin inline asm
	{  cvt.rn.f16.f32 %rs157, %f48;}

	// end inline asm
	// begin inline asm
	{fma.rn.f16 %rs202,%rs156,%rs157,%rs152;
}
	// end inline asm
	add.s32 	%r48, %r48, 8;
$L__BB0_7:
	setp.eq.s32 	%p6, %r15, 0;
	@%p6 bra 	$L__BB0_13;
	and.b32  	%r18, %r27, 3;
	setp.lt.u32 	%p7, %r15, 4;
	@%p7 bra 	$L__BB0_10;
	add.s32 	%r40, %r48, %r3;
	mul.wide.u32 	%rd46, %r40, 4;
	add.s64 	%rd47, %rd2, %rd46;
	ld.global.f32 	%f49, [%rd47];
	// begin inline asm
	{  cvt.rn.f16.f32 %rs163, %f49;}

	// end inline asm
	mad.lo.s32 	%r41, %r48, %r27, %r2;
	mul.wide.s32 	%rd48, %r41, 4;
	add.s64 	%rd49, %rd1, %rd48;
	ld.global.f32 	%f50, [%rd49];
	// begin inline asm
	{  cvt.rn.f16.f32 %rs164, %f50;}

	// end inline asm
	// begin inline asm
	{fma.rn.f16 %rs165,%rs163,%rs164,%rs202;
}
	// end inline asm
	cvt.u64.u32 	%rd50, %r3;
	cvt.u64.u32 	%rd51, %r48;
	add.s64 	%rd52, %rd51, %rd50;
	shl.b64 	%rd53, %rd52, 2;
	add.s64 	%rd54, %rd2, %rd53;
	ld.global.f32 	%f51, [%rd54+4];
	// begin inline asm
	{  cvt.rn.f16.f32 %rs169, %f51;}

	// end inline asm
	mul.wide.s32 	%rd55, %r27, 4;
	add.s64 	%rd56, %rd49, %rd55;
	ld.global.f32 	%f52, [%rd56];
	// begin inline asm
	{  cvt.rn.f16.f32 %rs170, %f52;}

	// end inline asm
	// begin inline asm
	{fma.rn.f16 %rs171,%rs169,%rs170,%rs165;
}
	// end inline asm
	ld.global.f32 	%f53, [%rd54+8];
	// begin inline asm
	{  cvt.rn.f16.f32 %rs175, %f53;}

	// end inline asm
	add.s64 	%rd57, %rd56, %rd55;
	ld.global.f32 	%f54, [%rd57];
	// begin inline asm
	{  cvt.rn.f16.f32 %rs176, %f54;}

	// end inline asm
	// begin inline asm
	{fma.rn.f16 %rs177,%rs175,%rs176,%rs171;
}
	// end inline asm
	ld.global.f32 	%f55, [%rd54+12];
	// begin inline asm
	{  cvt.rn.f16.f32 %rs181, %f55;}

	// end inline asm
	add.s64 	%rd58, %rd57, %rd55;
	ld.global.f32 	%f56, [%rd58];
	// begin inline asm
	{  cvt.rn.f16.f32 %rs182, %f56;}

	// end inline asm
	// begin inline asm
	{fma.rn.f16 %rs202,%rs181,%rs182,%rs177;
}
	// end inline asm
	add.s32 	%r48, %r48, 4;
$L__BB0_10:
	setp.eq.s32 	%p8, %r18, 0;
	@%p8 bra 	$L__BB0_13;
	mad.lo.s32 	%r51, %r48, %r27, %r2;
	add.s32 	%r42, %r48, %r3;
	mul.wide.u32 	%rd59, %r42, 4;
	add.s64 	%rd65, %rd2, %rd59;
	neg.s32 	%r50, %r18;
$L__BB0_12:
	.pragma "nounroll";
	mul.wide.s32 	%rd60, %r51, 4;
	add.s64 	%rd61, %rd1, %rd60;
	ld.global.f32 	%f57, [%rd65];
	// begin inline asm
	{  cvt.rn.f16.f32 %rs187, %f57;}

	// end inline asm
	ld.global.f32 	%f58, [%rd61];
	// begin inline asm
	{  cvt.rn.f16.f32 %rs188, %f58;}

	// end inline asm
	// begin inline asm
	{fma.rn.f16 %rs202,%rs187,%rs188,%rs202;
}
	// end inline asm
	add.s32 	%r51, %r51, %r27;
	add.s64 	%rd65, %rd65, 4;
	add.s32 	%r50, %r50, 1;
	setp.ne.s32 	%p9, %r50, 0;
	@%p9 bra 	$L__BB0_12;
$L__BB0_13:
	// begin inline asm
	{  cvt.f32.f16 %f59, %rs202;}

	// end inline asm
	add.s32 	%r43, %r3, %r2;
	cvta.to.global.u64 	%rd62, %rd6;
	mul.wide.s32 	%rd63, %r43, 4;
	add.s64 	%rd64, %rd62, %rd63;
	st.global.f32 	[%rd64], %f59;
$L__BB0_14:
	ret;

}


// ===== COMPILED SASS (sm_100) =====

	.target	sm_100

	.elftype	@"ET_EXEC"


//--------------------- .note.nv.tkinfo           --------------------------
	.section	.note.nv.tkinfo,"",@"SHT_NOTE"
	.sectionflags	@"SHF_NOTE_NV_TKINFO"
	.tkinfo
        /*0018*/ 	.word	0x00000002
        /*0030*/ 	.string	""
        /*0030*/ 	.string	"ptxas"
        /*0030*/ 	.string	"Cuda compilation tools, release 13.0, V13.0.88"
        /*0030*/ 	.string	"Build cuda_13.0.r13.0/compiler.36424714_0"
        /*0030*/ 	.string	"-arch sm_100 -m 64 "



//--------------------- .note.nv.cuinfo           --------------------------
	.section	.note.nv.cuinfo,"",@"SHT_NOTE"
	.sectionflags	@"SHF_NOTE_NV_CUINFO"
        /*0018*/ 	.short	0x0002
        /*001a*/ 	.short	0x0064
        /*001c*/ 	.short	0x0082
	.zero		2


//--------------------- .nv.info                  --------------------------
	.section	.nv.info,"",@"SHT_CUDA_INFO"
	.align	4


	//----- nvinfo : EIATTR_REGCOUNT
	.align		4
        /*0000*/ 	.byte	0x04, 0x2f
        /*0002*/ 	.short	(.L_1 - .L_0)
	.align		4
.L_0:
        /*0004*/ 	.word	index@(_Z9matrixMulPfS_S_i)
        /*0008*/ 	.word	0x00000020


	//----- nvinfo : EIATTR_FRAME_SIZE
	.align		4
.L_1:
        /*000c*/ 	.byte	0x04, 0x11
        /*000e*/ 	.short	(.L_3 - .L_2)
	.align		4
.L_2:
        /*0010*/ 	.word	index@(_Z9matrixMulPfS_S_i)
        /*0014*/ 	.word	0x00000000


	//----- nvinfo : EIATTR_MIN_STACK_SIZE
	.align		4
.L_3:
        /*0018*/ 	.byte	0x04, 0x12
        /*001a*/ 	.short	(.L_5 - .L_4)
	.align		4
.L_4:
        /*001c*/ 	.word	index@(_Z9matrixMulPfS_S_i)
        /*0020*/ 	.word	0x00000000
.L_5:


//--------------------- .nv.compat                --------------------------
	.section	.nv.compat,"",@"SHT_CUDA_COMPAT_INFO"
	.align	4
        /*0000*/ 	.byte	0x02, 0x09, 0x00, 0x00, 0x02, 0x02, 0x01, 0x00, 0x02, 0x05, 0x05, 0x00, 0x03, 0x07, 0x01, 0x01
        /*0010*/ 	.byte	0x02, 0x03, 0x00, 0x00, 0x02, 0x06, 0x01, 0x00, 0x04, 0x0b, 0x08, 0x00, 0x09, 0x00, 0x00, 0x00
        /*0020*/ 	.byte	0x00, 0x00, 0x00, 0x00


//--------------------- .nv.info._Z9matrixMulPfS_S_i --------------------------
	.section	.nv.info._Z9matrixMulPfS_S_i,"",@"SHT_CUDA_INFO"
	.sectionflags	@""
	.align	4


	//----- nvinfo : EIATTR_CUDA_API_VERSION
	.align		4
        /*0000*/ 	.byte	0x04, 0x37
        /*0002*/ 	.short	(.L_7 - .L_6)
.L_6:
        /*0004*/ 	.word	0x00000082


	//----- nvinfo : EIATTR_KPARAM_INFO
	.align		4
.L_7:
        /*0008*/ 	.byte	0x04, 0x17
        /*000a*/ 	.short	(.L_9 - .L_8)
.L_8:
        /*000c*/ 	.word	0x00000000
        /*0010*/ 	.short	0x0003
        /*0012*/ 	.short	0x0018
        /*0014*/ 	.byte	0x00, 0xf0, 0x11, 0x00


	//----- nvinfo : EIATTR_KPARAM_INFO
	.align		4
.L_9:
        /*0018*/ 	.byte	0x04, 0x17
        /*001a*/ 	.short	(.L_11 - .L_10)
.L_10:
        /*001c*/ 	.word	0x00000000
        /*0020*/ 	.short	0x0002
        /*0022*/ 	.short	0x0010
        /*0024*/ 	.byte	0x00, 0xf5, 0x21, 0x00


	//----- nvinfo : EIATTR_KPARAM_INFO
	.align		4
.L_11:
        /*0028*/ 	.byte	0x04, 0x17
        /*002a*/ 	.short	(.L_13 - .L_12)
.L_12:
        /*002c*/ 	.word	0x00000000
        /*0030*/ 	.short	0x0001
        /*0032*/ 	.short	0x0008
        /*0034*/ 	.byte	0x00, 0xf5, 0x21, 0x00


	//----- nvinfo : EIATTR_KPARAM_INFO
	.align		4
.L_13:
        /*0038*/ 	.byte	0x04, 0x17
        /*003a*/ 	.short	(.L_15 - .L_14)
.L_14:
        /*003c*/ 	.word	0x00000000
        /*0040*/ 	.short	0x0000
        /*0042*/ 	.short	0x0000
        /*0044*/ 	.byte	0x00, 0xf5, 0x21, 0x00


	//----- nvinfo : EIATTR_SPARSE_MMA_MASK
	.align		4
.L_15:
        /*0048*/ 	.byte	0x03, 0x50
        /*004a*/ 	.short	0x0000


	//----- nvinfo : EIATTR_MAXREG_COUNT
	.align		4
        /*004c*/ 	.byte	0x03, 0x1b
        /*004e*/ 	.short	0x00ff


	//----- nvinfo : EIATTR_MERCURY_ISA_VERSION
	.align		4
        /*0050*/ 	.byte	0x03, 0x5f
        /*0052*/ 	.short	0x0101


	//----- nvinfo : EIATTR_VRC_CTA_INIT_COUNT
	.align		4
        /*0054*/ 	.byte	0x02, 0x4a
	.zero		1
	.zero		1


	//----- nvinfo : EIATTR_EXIT_INSTR_OFFSETS
	.align		4
        /*0058*/ 	.byte	0x04, 0x1c
        /*005a*/ 	.short	(.L_17 - .L_16)


	//   ....[0]....
.L_16:
        /*005c*/ 	.word	0x000000c0


	//   ....[1]....
        /*0060*/ 	.word	0x00000e70


	//----- nvinfo : EIATTR_CBANK_PARAM_SIZE
	.align		4
.L_17:
        /*0064*/ 	.byte	0x03, 0x19
        /*0066*/ 	.short	0x001c


	//----- nvinfo : EIATTR_PARAM_CBANK
	.align		4
        /*0068*/ 	.byte	0x04, 0x0a
        /*006a*/ 	.short	(.L_19 - .L_18)
	.align		4
.L_18:
        /*006c*/ 	.word	index@(.nv.constant0._Z9matrixMulPfS_S_i)
        /*0070*/ 	.short	0x0380
        /*0072*/ 	.short	0x001c


	//----- nvinfo : EIATTR_SW_WAR
	.align		4
.L_19:
        /*0074*/ 	.byte	0x04, 0x36
        /*0076*/ 	.short	(.L_21 - .L_20)
.L_20:
        /*0078*/ 	.word	0x00000008
.L_21:


//--------------------- .nv.callgraph             --------------------------
	.section	.nv.callgraph,"",@"SHT_CUDA_CALLGRAPH"
	.align	4
	.sectionentsize	8
	.align		4
        /*0000*/ 	.word	0x00000000
	.align		4
        /*0004*/ 	.word	0xffffffff
	.align		4
        /*0008*/ 	.word	0x00000000
	.align		4
        /*000c*/ 	.word	0xfffffffe
	.align		4
        /*0010*/ 	.word	0x00000000
	.align		4
        /*0014*/ 	.word	0xfffffffd
	.align		4
        /*0018*/ 	.word	0x00000000
	.align		4
        /*001c*/ 	.word	0xfffffffc


//--------------------- .text._Z9matrixMulPfS_S_i --------------------------
	.section	.text._Z9matrixMulPfS_S_i,"ax",@progbits
	.align	128
        .global         _Z9matrixMulPfS_S_i
        .type           _Z9matrixMulPfS_S_i,@function
        .size           _Z9matrixMulPfS_S_i,(.L_x_7 - _Z9matrixMulPfS_S_i)
        .other          _Z9matrixMulPfS_S_i,@"STO_CUDA_ENTRY STV_DEFAULT"
_Z9matrixMulPfS_S_i:
.text._Z9matrixMulPfS_S_i:
[----:B------:R-:W-:Y:S01]  /*0000*/  LDC R1, c[0x0][0x37c] ;  /* 0x0000df00ff017b82 */ /* 0x000fe20000000800 */
[----:B------:R-:W0:Y:S07]  /*0010*/  S2R R3, SR_TID.Y ;  /* 0x0000000000037919 */ /* 0x000e2e0000002200 */
[----:B------:R-:W0:Y:S01]  /*0020*/  S2UR UR4, SR_CTAID.Y ;  /* 0x00000000000479c3 */ /* 0x000e220000002600 */
[----:B------:R-:W1:Y:S07]  /*0030*/  S2R R5, SR_TID.X ;  /* 0x0000000000057919 */ /* 0x000e6e0000002100 */
[----:B------:R-:W0:Y:S08]  /*0040*/  LDC R4, c[0x0][0x364] ;  /* 0x0000d900ff047b82 */ /* 0x000e300000000800 */
[----:B------:R-:W1:Y:S08]  /*0050*/  S2UR UR5, SR_CTAID.X ;  /* 0x00000000000579c3 */ /* 0x000e700000002500 */
[----:B------:R-:W1:Y:S08]  /*0060*/  LDC R2, c[0x0][0x360] ;  /* 0x0000d800ff027b82 */ /* 0x000e700000000800 */
[----:B------:R-:W2:Y:S01]  /*0070*/  LDC R0, c[0x0][0x398] ;  /* 0x0000e600ff007b82 */ /* 0x000ea20000000800 */
[----:B0-----:R-:W-:-:S02]  /*0080*/  IMAD R4, R4, UR4, R3 ;  /* 0x0000000404047c24 */ /* 0x001fc4000f8e0203 */
[----:B-1----:R-:W-:-:S05]  /*0090*/  IMAD R3, R2, UR5, R5 ;  /* 0x0000000502037c24 */ /* 0x002fca000f8e0205 */
[----:B------:R-:W-:-:S04]  /*00a0*/  VIMNMX R5, PT, PT, R4, R3, !PT ;  /* 0x0000000304057248 */ /* 0x000fc80007fe0100 */
[----:B--2---:R-:W-:-:S13]  /*00b0*/  ISETP.GE.AND P0, PT, R5, R0, PT ;  /* 0x000000000500720c */ /* 0x004fda0003f06270 */
[----:B------:R-:W-:Y:S05]  /*00c0*/  @P0 EXIT ;  /* 0x000000000000094d */ /* 0x000fea0003800000 */
[C---:B------:R-:W-:Y:S01]  /*00d0*/  IADD3 R5, PT, PT, R0.reuse, -0x1, RZ ;  /* 0xffffffff00057810 */ /* 0x040fe20007ffe0ff */
[----:B------:R-:W0:Y:S01]  /*00e0*/  LDCU.64 UR4, c[0x0][0x358] ;  /* 0x00006b00ff0477ac */ /* 0x000e220008000a00 */
[----:B------:R-:W-:Y:S01]  /*00f0*/  LOP3.LUT R2, R0, 0xf, RZ, 0xc0, !PT ;  /* 0x0000000f00027812 */ /* 0x000fe200078ec0ff */
[----:B------:R-:W-:Y:S01]  /*0100*/  IMAD R4, R4, R0, RZ ;  /* 0x0000000004047224 */ /* 0x000fe200078e02ff */
[----:B------:R-:W-:Y:S01]  /*0110*/  ISETP.GE.U32.AND P1, PT, R5, 0xf, PT ;  /* 0x0000000f0500780c */ /* 0x000fe20003f26070 */
[----:B------:R-:W-:Y:S01]  /*0120*/  HFMA2 R5, -RZ, RZ, 0, 0 ;  /* 0x00000000ff057431 */ /* 0x000fe200000001ff */
[----:B------:R-:W-:Y:S02]  /*0130*/  ISETP.NE.AND P0, PT, R2, RZ, PT ;  /* 0x000000ff0200720c */ /* 0x000fe40003f05270 */
[----:B------:R-:W-:-:S09]  /*0140*/  PRMT R9, RZ, 0x7610, R9 ;  /* 0x00007610ff097816 */ /* 0x000fd20000000009 */
[----:B------:R-:W-:Y:S05]  /*0150*/  @!P1 BRA `(.L_x_0) ;  /* 0x0000000400709947 */ /* 0x000fea0003800000 */
[----:B------:R-:W-:Y:S02]  /*0160*/  LOP3.LUT R5, R0, 0x7ffffff0, RZ, 0xc0, !PT ;  /* 0x7ffffff000057812 */ /* 0x000fe400078ec0ff */
[----:B------:R-:W-:Y:S02]  /*0170*/  MOV R6, R4 ;  /* 0x0000000400067202 */ /* 0x000fe40000000f00 */
[----:B------:R-:W-:Y:S02]  /*0180*/  MOV R7, R3 ;  /* 0x0000000300077202 */ /* 0x000fe40000000f00 */
[----:B------:R-:W-:-:S07]  /*0190*/  IADD3 R8, PT, PT, -R5, RZ, RZ ;  /* 0x000000ff05087210 */ /* 0x000fce0007ffe1ff */
.L_x_1:
[----:B------:R-:W1:Y:S08]  /*01a0*/  LDC.64 R14, c[0x0][0x380] ;  /* 0x0000e000ff0e7b82 */ /* 0x000e700000000a00 */
[----:B------:R-:W2:Y:S01]  /*01b0*/  LDC.64 R26, c[0x0][0x388] ;  /* 0x0000e200ff1a7b82 */ /* 0x000ea20000000a00 */
[----:B-1----:R-:W-:-:S05]  /*01c0*/  IMAD.WIDE.U32 R14, R6, 0x4, R14 ;  /* 0x00000004060e7825 */ /* 0x002fca00078e000e */
[----:B0-----:R-:W3:Y:S01]  /*01d0*/  LDG.E R23, desc[UR4][R14.64] ;  /* 0x000000040e177981 */ /* 0x001ee2000c1e1900 */
[----:B--2---:R-:W-:-:S03]  /*01e0*/  IMAD.WIDE R26, R7, 0x4, R26 ;  /* 0x00000004071a7825 */ /* 0x004fc600078e021a */
[----:B------:R-:W2:Y:S04]  /*01f0*/  LDG.E R11, desc[UR4][R14.64+0x4] ;  /* 0x000004040e0b7981 */ /* 0x000ea8000c1e1900 */
[----:B------:R-:W3:Y:S01]  /*0200*/  LDG.E R10, desc[UR4][R26.64] ;  /* 0x000000041a0a7981 */ /* 0x000ee2000c1e1900 */
[----:B------:R-:W-:-:S03]  /*0210*/  IMAD.WIDE R20, R0, 0x4, R26 ;  /* 0x0000000400147825 */ /* 0x000fc600078e021a */
[----:B------:R-:W4:Y:S04]  /*0220*/  LDG.E R22, desc[UR4][R14.64+0x8] ;  /* 0x000008040e167981 */ /* 0x000f28000c1e1900 */
[----:B------:R-:W2:Y:S01]  /*0230*/  LDG.E R12, desc[UR4][R20.64] ;  /* 0x00000004140c7981 */ /* 0x000ea2000c1e1900 */
[----:B------:R-:W-:-:S03]  /*0240*/  IMAD.WIDE R18, R0, 0x4, R20 ;  /* 0x0000000400127825 */ /* 0x000fc600078e0214 */
[----:B------:R-:W5:Y:S04]  /*0250*/  LDG.E R16, desc[UR4][R14.64+0xc] ;  /* 0x00000c040e107981 */ /* 0x000f68000c1e1900 */
[----:B------:R-:W4:Y:S01]  /*0260*/  LDG.E R13, desc[UR4][R18.64] ;  /* 0x00000004120d7981 */ /* 0x000f22000c1e1900 */
[----:B------:R-:W-:-:S03]  /*0270*/  IMAD.WIDE R24, R0, 0x4, R18 ;  /* 0x0000000400187825 */ /* 0x000fc600078e0212 */
[----:B------:R-:W5:Y:S04]  /*0280*/  LDG.E R26, desc[UR4][R14.64+0x10] ;  /* 0x000010040e1a7981 */ /* 0x000f68000c1e1900 */
[----:B------:R0:W5:Y:S04]  /*0290*/  LDG.E R17, desc[UR4][R24.64] ;  /* 0x0000000418117981 */ /* 0x000168000c1e1900 */
[----:B------:R-:W5:Y:S01]  /*02a0*/  LDG.E R21, desc[UR4][R14.64+0x14] ;  /* 0x000014040e157981 */ /* 0x000f62000c1e1900 */
[----:B0-----:R-:W-:-:S05]  /*02b0*/  IMAD.WIDE R24, R0, 0x4, R24 ;  /* 0x0000000400187825 */ /* 0x001fca00078e0218 */
[----:B------:R-:W5:Y:S01]  /*02c0*/  LDG.E R29, desc[UR4][R24.64] ;  /* 0x00000004181d7981 */ /* 0x000f62000c1e1900 */
[----:B------:R-:W-:-:S05]  /*02d0*/  IMAD.WIDE R18, R0, 0x4, R24 ;  /* 0x0000000400127825 */ /* 0x000fca00078e0218 */
[----:B------:R0:W5:Y:S02]  /*02e0*/  LDG.E R20, desc[UR4][R18.64] ;  /* 0x0000000412147981 */ /* 0x000164000c1e1900 */
[----:B0-----:R-:W-:-:S04]  /*02f0*/  IMAD.WIDE R18, R0, 0x4, R18 ;  /* 0x0000000400127825 */ /* 0x001fc800078e0212 */
[----:B------:R-:W-:Y:S01]  /*0300*/  IMAD.WIDE R24, R0, 0x4, R18 ;  /* 0x0000000400187825 */ /* 0x000fe200078e0212 */
[----:B---3--:R-:W-:-:S05]  /*0310*/  F2FP.F16.F32.PACK_AB R10, R10, R23 ;  /* 0x000000170a0a723e */ /* 0x008fca00000000ff */
[----:B------:R-:W-:Y:S02]  /*0320*/  HFMA2 R27, R10.H0_H0, R10.H1_H1, R9.H0_H0 ;  /* 0x3000000a0a1b7231 */ /* 0x000fe40000040809 */
[----:B------:R2:W3:Y:S04]  /*0330*/  LDG.E R9, desc[UR4][R18.64] ;  /* 0x0000000412097981 */ /* 0x0004e8000c1e1900 */
[----:B------:R-:W3:Y:S01]  /*0340*/  LDG.E R10, desc[UR4][R14.64+0x18] ;  /* 0x000018040e0a7981 */ /* 0x000ee2000c1e1900 */
[----:B--2---:R-:W-:-:S03]  /*0350*/  F2FP.F16.F32.PACK_AB R19, R12, R11 ;  /* 0x0000000b0c13723e */ /* 0x004fc600000000ff */
[----:B------:R-:W2:Y:S04]  /*0360*/  LDG.E R11, desc[UR4][R14.64+0x1c] ;  /* 0x00001c040e0b7981 */ /* 0x000ea8000c1e1900 */
[----:B------:R0:W2:Y:S01]  /*0370*/  LDG.E R12, desc[UR4][R24.64] ;  /* 0x00000004180c7981 */ /* 0x0000a2000c1e1900 */
[----:B----4-:R-:W-:-:S03]  /*0380*/  F2FP.F16.F32.PACK_AB R23, R13, R22 ;  /* 0x000000160d17723e */ /* 0x010fc600000000ff */
[----:B------:R-:W4:Y:S01]  /*0390*/  LDG.E R13, desc[UR4][R14.64+0x20] ;  /* 0x000020040e0d7981 */ /* 0x000f22000c1e1900 */
[----:B0-----:R-:W-:-:S05]  /*03a0*/  IMAD.WIDE R24, R0, 0x4, R24 ;  /* 0x0000000400187825 */ /* 0x001fca00078e0218 */
[----:B------:R-:W4:Y:S01]  /*03b0*/  LDG.E R22, desc[UR4][R24.64] ;  /* 0x0000000418167981 */ /* 0x000f22000c1e1900 */
[----:B------:R-:W-:Y:S02]  /*03c0*/  HFMA2 R27, R19.H0_H0, R19.H1_H1, R27.H0_H0 ;  /* 0x30000013131b7231 */ /* 0x000fe4000004081b */
[----:B------:R-:W-:-:S04]  /*03d0*/  IMAD.WIDE R18, R0, 0x4, R24 ;  /* 0x0000000400127825 */ /* 0x000fc800078e0218 */
[----:B------:R-:W-:Y:S02]  /*03e0*/  HFMA2 R27, R23.H0_H0, R23.H1_H1, R27.H0_H0 ;  /* 0x30000017171b7231 */ /* 0x000fe4000004081b */
[----:B------:R0:W4:Y:S01]  /*03f0*/  LDG.E R23, desc[UR4][R18.64] ;  /* 0x0000000412177981 */ /* 0x000122000c1e1900 */
[----:B-----5:R-:W-:Y:S01]  /*0400*/  F2FP.F16.F32.PACK_AB R16, R17, R16 ;  /* 0x000000101110723e */ /* 0x020fe200000000ff */
[----:B0-----:R-:W-:-:S05]  /*0410*/  IMAD.WIDE R18, R0, 0x4, R18 ;  /* 0x0000000400127825 */ /* 0x001fca00078e0212 */
[----:B------:R0:W5:Y:S01]  /*0420*/  LDG.E R24, desc[UR4][R18.64] ;  /* 0x0000000412187981 */ /* 0x000162000c1e1900 */
[----:B------:R-:W-:Y:S02]  /*0430*/  HFMA2 R27, R16.H0_H0, R16.H1_H1, R27.H0_H0 ;  /* 0x30000010101b7231 */ /* 0x000fe4000004081b */
[----:B0-----:R-:W-:Y:S01]  /*0440*/  IMAD.WIDE R18, R0, 0x4, R18 ;  /* 0x0000000400127825 */ /* 0x001fe200078e0212 */
[----:B------:R-:W-:-:S04]  /*0450*/  F2FP.F16.F32.PACK_AB R29, R29, R26 ;  /* 0x0000001a1d1d723e */ /* 0x000fc800000000ff */
[----:B------:R-:W5:Y:S01]  /*0460*/  LDG.E R25, desc[UR4][R18.64] ;  /* 0x0000000412197981 */ /* 0x000f62000c1e1900 */
[----:B------:R-:W-:-:S05]  /*0470*/  IMAD.WIDE R16, R0, 0x4, R18 ;  /* 0x0000000400107825 */ /* 0x000fca00078e0212 */
[----:B------:R0:W5:Y:S01]  /*0480*/  LDG.E R26, desc[UR4][R16.64] ;  /* 0x00000004101a7981 */ /* 0x000162000c1e1900 */
[----:B------:R-:W-:Y:S02]  /*0490*/  HFMA2 R27, R29.H0_H0, R29.H1_H1, R27.H0_H0 ;  /* 0x3000001d1d1b7231 */ /* 0x000fe4000004081b */
[----:B0-----:R-:W-:-:S05]  /*04a0*/  IMAD.WIDE R16, R0, 0x4, R16 ;  /* 0x0000000400107825 */ /* 0x001fca00078e0210 */
[----:B------:R0:W5:Y:S01]  /*04b0*/  LDG.E R28, desc[UR4][R16.64] ;  /* 0x00000004101c7981 */ /* 0x000162000c1e1900 */
[----:B------:R-:W-:-:S05]  /*04c0*/  IMAD.WIDE R18, R0, 0x4, R16 ;  /* 0x0000000400127825 */ /* 0x000fca00078e0210 */
[----:B------:R3:W5:Y:S01]  /*04d0*/  LDG.E R29, desc[UR4][R18.64] ;  /* 0x00000004121d7981 */ /* 0x000762000c1e1900 */
[----:B0-----:R-:W-:Y:S01]  /*04e0*/  F2FP.F16.F32.PACK_AB R17, R20, R21 ;  /* 0x000000151411723e */ /* 0x001fe200000000ff */
[----:B------:R-:W-:-:S04]  /*04f0*/  IMAD.WIDE R20, R0, 0x4, R18 ;  /* 0x0000000400147825 */ /* 0x000fc800078e0212 */
[----:B------:R-:W-:Y:S02]  /*0500*/  HFMA2 R17, R17.H0_H0, R17.H1_H1, R27.H0_H0 ;  /* 0x3000001111117231 */ /* 0x000fe4000004081b */
[----:B------:R-:W5:Y:S04]  /*0510*/  LDG.E R27, desc[UR4][R14.64+0x24] ;  /* 0x000024040e1b7981 */ /* 0x000f68000c1e1900 */
[----:B------:R-:W5:Y:S01]  /*0520*/  LDG.E R20, desc[UR4][R20.64] ;  /* 0x0000000414147981 */ /* 0x000f62000c1e1900 */
[----:B---3--:R-:W-:-:S03]  /*0530*/  F2FP.F16.F32.PACK_AB R19, R9, R10 ;  /* 0x0000000a0913723e */ /* 0x008fc600000000ff */
[----:B------:R-:W3:Y:S04]  /*0540*/  LDG.E R9, desc[UR4][R14.64+0x28] ;  /* 0x000028040e097981 */ /* 0x000ee8000c1e1900 */
[----:B------:R-:W3:Y:S01]  /*0550*/  LDG.E R10, desc[UR4][R14.64+0x2c] ;  /* 0x00002c040e0a7981 */ /* 0x000ee2000c1e1900 */
[----:B------:R-:W-:Y:S01]  /*0560*/  HFMA2 R17, R19.H0_H0, R19.H1_H1, R17.H0_H0 ;  /* 0x3000001313117231 */ /* 0x000fe20000040811 */
[----:B--2---:R-:W-:Y:S02]  /*0570*/  F2FP.F16.F32.PACK_AB R12, R12, R11 ;  /* 0x0000000b0c0c723e */ /* 0x004fe400000000ff */
[----:B------:R-:W2:Y:S03]  /*0580*/  LDG.E R11, desc[UR4][R14.64+0x30] ;  /* 0x000030040e0b7981 */ /* 0x000ea6000c1e1900 */
[----:B------:R-:W-:-:S02]  /*0590*/  HFMA2 R16, R12.H0_H0, R12.H1_H1, R17.H0_H0 ;  /* 0x3000000c0c107231 */ /* 0x000fc40000040811 */
[----:B------:R-:W2:Y:S04]  /*05a0*/  LDG.E R17, desc[UR4][R14.64+0x34] ;  /* 0x000034040e117981 */ /* 0x000ea8000c1e1900 */
[----:B------:R-:W2:Y:S01]  /*05b0*/  LDG.E R12, desc[UR4][R14.64+0x38] ;  /* 0x000038040e0c7981 */ /* 0x000ea2000c1e1900 */
[----:B----4-:R-:W-:-:S03]  /*05c0*/  F2FP.F16.F32.PACK_AB R22, R22, R13 ;  /* 0x0000000d1616723e */ /* 0x010fc600000000ff */
[----:B------:R-:W4:Y:S02]  /*05d0*/  LDG.E R13, desc[UR4][R14.64+0x3c] ;  /* 0x00003c040e0d7981 */ /* 0x000f24000c1e1900 */
[----:B------:R-:W-:Y:S01]  /*05e0*/  HFMA2 R16, R22.H0_H0, R22.H1_H1, R16.H0_H0 ;  /* 0x3000001616107231 */ /* 0x000fe20000040810 */
[----:B------:R-:W-:-:S04]  /*05f0*/  IADD3 R8, PT, PT, R8, 0x10, RZ ;  /* 0x0000001008087810 */ /* 0x000fc80007ffe0ff */
[----:B------:R-:W-:Y:S02]  /*0600*/  ISETP.NE.AND P1, PT, R8, RZ, PT ;  /* 0x000000ff0800720c */ /* 0x000fe40003f25270 */
[----:B------:R-:W-:Y:S02]  /*0610*/  IADD3 R6, PT, PT, R6, 0x10, RZ ;  /* 0x0000001006067810 */ /* 0x000fe40007ffe0ff */
[----:B------:R-:W-:Y:S02]  /*0620*/  LEA R7, R0, R7, 0x4 ;  /* 0x0000000700077211 */ /* 0x000fe400078e20ff */
[----:B-----5:R-:W-:-:S05]  /*0630*/  F2FP.F16.F32.PACK_AB R23, R23, R27 ;  /* 0x0000001b1717723e */ /* 0x020fca00000000ff */
[----:B------:R-:W-:Y:S01]  /*0640*/  HFMA2 R16, R23.H0_H0, R23.H1_H1, R16.H0_H0 ;  /* 0x3000001717107231 */ /* 0x000fe20000040810 */
[----:B---3--:R-:W-:Y:S02]  /*0650*/  F2FP.F16.F32.PACK_AB R9, R24, R9 ;  /* 0x000000091809723e */ /* 0x008fe400000000ff */
[----:B------:R-:W-:-:S03]  /*0660*/  F2FP.F16.F32.PACK_AB R10, R25, R10 ;  /* 0x0000000a190a723e */ /* 0x000fc600000000ff */
[----:B------:R-:W-:-:S04]  /*0670*/  HFMA2 R9, R9.H0_H0, R9.H1_H1, R16.H0_H0 ;  /* 0x3000000909097231 */ /* 0x000fc80000040810 */
[----:B------:R-:W-:Y:S01]  /*0680*/  HFMA2 R9, R10.H0_H0, R10.H1_H1, R9.H0_H0 ;  /* 0x3000000a0a097231 */ /* 0x000fe20000040809 */
[----:B--2---:R-:W-:Y:S02]  /*0690*/  F2FP.F16.F32.PACK_AB R11, R26, R11 ;  /* 0x0000000b1a0b723e */ /* 0x004fe400000000ff */
[----:B------:R-:W-:-:S03]  /*06a0*/  F2FP.F16.F32.PACK_AB R17, R28, R17 ;  /* 0x000000111c11723e */ /* 0x000fc600000000ff */
[----:B------:R-:W-:Y:S01]  /*06b0*/  HFMA2 R9, R11.H0_H0, R11.H1_H1, R9.H0_H0 ;  /* 0x3000000b0b097231 */ /* 0x000fe20000040809 */
[----:B------:R-:W-:-:S03]  /*06c0*/  F2FP.F16.F32.PACK_AB R12, R29, R12 ;  /* 0x0000000c1d0c723e */ /* 0x000fc600000000ff */
[----:B------:R-:W-:-:S04]  /*06d0*/  HFMA2 R9, R17.H0_H0, R17.H1_H1, R9.H0_H0 ;  /* 0x3000001111097231 */ /* 0x000fc80000040809 */
[----:B------:R-:W-:Y:S01]  /*06e0*/  HFMA2 R9, R12.H0_H0, R12.H1_H1, R9.H0_H0 ;  /* 0x3000000c0c097231 */ /* 0x000fe20000040809 */
[----:B----4-:R-:W-:-:S05]  /*06f0*/  F2FP.F16.F32.PACK_AB R13, R20, R13 ;  /* 0x0000000d140d723e */ /* 0x010fca00000000ff */
[----:B------:R-:W-:Y:S01]  /*0700*/  HFMA2 R9, R13.H0_H0, R13.H1_H1, R9.H0_H0 ;  /* 0x3000000d0d097231 */ /* 0x000fe20000040809 */
[----:B------:R-:W-:Y:S06]  /*0710*/  @P1 BRA `(.L_x_1) ;  /* 0xfffffff800a01947 */ /* 0x000fec000383ffff */
.L_x_0:
[----:B------:R-:W-:Y:S05]  /*0720*/  @!P0 BRA `(.L_x_2) ;  /* 0x0000000400bc8947 */ /* 0x000fea0003800000 */
[----:B------:R-:W-:Y:S02]  /*0730*/  ISETP.GE.U32.AND P1, PT, R2, 0x8, PT ;  /* 0x000000080200780c */ /* 0x000fe40003f26070 */
[----:B------:R-:W-:-:S04]  /*0740*/  LOP3.LUT R22, R0, 0x7, RZ, 0xc0, !PT ;  /* 0x0000000700167812 */ /* 0x000fc800078ec0ff */
[----:B------:R-:W-:-:S07]  /*0750*/  ISETP.NE.AND P0, PT, R22, RZ, PT ;  /* 0x000000ff1600720c */ /* 0x000fce0003f05270 */
[----:B------:R-:W-:Y:S06]  /*0760*/  @!P1 BRA `(.L_x_3) ;  /* 0x0000000000cc9947 */ /* 0x000fec0003800000 */
[----:B------:R-:W1:Y:S01]  /*0770*/  LDC.64 R16, c[0x0][0x388] ;  /* 0x0000e200ff107b82 */ /* 0x000e620000000a00 */
[----:B------:R-:W-:Y:S01]  /*0780*/  IMAD R7, R5, R0, R3 ;  /* 0x0000000005077224 */ /* 0x000fe200078e0203 */
[----:B------:R-:W2:Y:S01]  /*0790*/  LDCU.64 UR6, c[0x0][0x380] ;  /* 0x00007000ff0677ac */ /* 0x000ea20008000a00 */
[----:B------:R-:W-:-:S05]  /*07a0*/  IADD3 R2, P1, PT, R4, R5, RZ ;  /* 0x0000000504027210 */ /* 0x000fca0007f3e0ff */
[----:B------:R-:W3:Y:S01]  /*07b0*/  LDC.64 R28, c[0x0][0x380] ;  /* 0x0000e000ff1c7b82 */ /* 0x000ee20000000a00 */
[----:B-1----:R-:W-:Y:S01]  /*07c0*/  IMAD.WIDE R16, R7, 0x4, R16 ;  /* 0x0000000407107825 */ /* 0x002fe200078e0210 */
[----:B------:R-:W-:-:S03]  /*07d0*/  IADD3 R7, PT, PT, R4, R5, RZ ;  /* 0x0000000504077210 */ /* 0x000fc60007ffe0ff */
[----:B------:R-:W-:-:S04]  /*07e0*/  IMAD.WIDE R14, R0, 0x4, R16 ;  /* 0x00000004000e7825 */ /* 0x000fc800078e0210 */
[----:B---3--:R-:W-:Y:S01]  /*07f0*/  IMAD.WIDE.U32 R28, R7, 0x4, R28 ;  /* 0x00000004071c7825 */ /* 0x008fe200078e001c */
[----:B------:R-:W-:Y:S01]  /*0800*/  IADD3.X R7, PT, PT, RZ, RZ, RZ, P1, !PT ;  /* 0x000000ffff077210 */ /* 0x000fe20000ffe4ff */
[----:B0-----:R0:W3:Y:S01]  /*0810*/  LDG.E R23, desc[UR4][R14.64] ;  /* 0x000000040e177981 */ /* 0x0010e2000c1e1900 */
[----:B--2---:R-:W-:Y:S01]  /*0820*/  LEA R6, P1, R2, UR6, 0x2 ;  /* 0x0000000602067c11 */ /* 0x004fe2000f8210ff */
[----:B------:R-:W-:Y:S02]  /*0830*/  IMAD.WIDE R18, R0, 0x4, R14 ;  /* 0x0000000400127825 */ /* 0x000fe400078e020e */
[----:B------:R-:W2:Y:S01]  /*0840*/  LDG.E R21, desc[UR4][R28.64] ;  /* 0x000000041c157981 */ /* 0x000ea2000c1e1900 */
[----:B------:R-:W-:Y:S01]  /*0850*/  LEA.HI.X R7, R2, UR7, R7, 0x2, P1 ;  /* 0x0000000702077c11 */ /* 0x000fe200088f1407 */
[C---:B------:R-:W-:Y:S02]  /*0860*/  IMAD.WIDE R12, R0.reuse, 0x4, R18 ;  /* 0x00000004000c7825 */ /* 0x040fe400078e0212 */
[----:B------:R1:W2:Y:S04]  /*0870*/  LDG.E R2, desc[UR4][R16.64] ;  /* 0x0000000410027981 */ /* 0x0002a8000c1e1900 */
[----:B------:R-:W3:Y:S01]  /*0880*/  LDG.E R8, desc[UR4][R6.64+0x4] ;  /* 0x0000040406087981 */ /* 0x000ee2000c1e1900 */
[----:B------:R-:W-:-:S03]  /*0890*/  IMAD.WIDE R10, R0, 0x4, R12 ;  /* 0x00000004000a7825 */ /* 0x000fc600078e020c */
[----:B------:R4:W5:Y:S04]  /*08a0*/  LDG.E R20, desc[UR4][R18.64] ;  /* 0x0000000412147981 */ /* 0x000968000c1e1900 */
[----:B------:R-:W5:Y:S01]  /*08b0*/  LDG.E R25, desc[UR4][R6.64+0x8] ;  /* 0x0000080406197981 */ /* 0x000f62000c1e1900 */
[----:B0-----:R-:W-:-:S03]  /*08c0*/  IMAD.WIDE R14, R0, 0x4, R10 ;  /* 0x00000004000e7825 */ /* 0x001fc600078e020a */
[----:B------:R-:W5:Y:S04]  /*08d0*/  LDG.E R12, desc[UR4][R12.64] ;  /* 0x000000040c0c7981 */ /* 0x000f68000c1e1900 */
[----:B------:R-:W5:Y:S01]  /*08e0*/  LDG.E R27, desc[UR4][R6.64+0xc] ;  /* 0x00000c04061b7981 */ /* 0x000f62000c1e1900 */
[----:B-1----:R-:W-:-:S03]  /*08f0*/  IMAD.WIDE R16, R0, 0x4, R14 ;  /* 0x0000000400107825 */ /* 0x002fc600078e020e */
[----:B------:R-:W5:Y:S04]  /*0900*/  LDG.E R10, desc[UR4][R10.64] ;  /* 0x000000040a0a7981 */ /* 0x000f68000c1e1900 */
[----:B------:R-:W5:Y:S01]  /*0910*/  LDG.E R29, desc[UR4][R6.64+0x10] ;  /* 0x00001004061d7981 */ /* 0x000f62000c1e1900 */
[----:B----4-:R-:W-:-:S03]  /*0920*/  IMAD.WIDE R18, R0, 0x4, R16 ;  /* 0x0000000400127825 */ /* 0x010fc600078e0210 */
[----:B------:R-:W4:Y:S04]  /*0930*/  LDG.E R14, desc[UR4][R14.64] ;  /* 0x000000040e0e7981 */ /* 0x000f28000c1e1900 */
[----:B------:R-:W4:Y:S04]  /*0940*/  LDG.E R26, desc[UR4][R6.64+0x14] ;  /* 0x00001404061a7981 */ /* 0x000f28000c1e1900 */
[----:B------:R-:W4:Y:S04]  /*0950*/  LDG.E R24, desc[UR4][R16.64] ;  /* 0x0000000410187981 */ /* 0x000f28000c1e1900 */
[----:B------:R-:W4:Y:S04]  /*0960*/  LDG.E R28, desc[UR4][R6.64+0x18] ;  /* 0x00001804061c7981 */ /* 0x000f28000c1e1900 */
[----:B------:R-:W4:Y:S04]  /*0970*/  LDG.E R13, desc[UR4][R6.64+0x1c] ;  /* 0x00001c04060d7981 */ /* 0x000f28000c1e1900 */
[----:B------:R-:W4:Y:S01]  /*0980*/  LDG.E R18, desc[UR4][R18.64] ;  /* 0x0000000412127981 */ /* 0x000f22000c1e1900 */
[----:B------:R-:W-:-:S02]  /*0990*/  IADD3 R5, PT, PT, R5, 0x8, RZ ;  /* 0x0000000805057810 */ /* 0x000fc40007ffe0ff */
[----:B--2---:R-:W-:Y:S02]  /*09a0*/  F2FP.F16.F32.PACK_AB R2, R2, R21 ;  /* 0x000000150202723e */ /* 0x004fe400000000ff */
[----:B---3--:R-:W-:-:S03]  /*09b0*/  F2FP.F16.F32.PACK_AB R8, R23, R8 ;  /* 0x000000081708723e */ /* 0x008fc600000000ff */
[----:B------:R-:W-:-:S04]  /*09c0*/  HFMA2 R2, R2.H0_H0, R2.H1_H1, R9.H0_H0 ;  /* 0x3000000202027231 */ /* 0x000fc80000040809 */
[----:B------:R-:W-:Y:S01]  /*09d0*/  HFMA2 R2, R8.H0_H0, R8.H1_H1, R2.H0_H0 ;  /* 0x3000000808027231 */ /* 0x000fe20000040802 */
[----:B-----5:R-:W-:-:S05]  /*09e0*/  F2FP.F16.F32.PACK_AB R20, R20, R25 ;  /* 0x000000191414723e */ /* 0x020fca00000000ff */
[----:B------:R-:W-:Y:S01]  /*09f0*/  HFMA2 R2, R20.H0_H0, R20.H1_H1, R2.H0_H0 ;  /* 0x3000001414027231 */ /* 0x000fe20000040802 */
[----:B------:R-:W-:-:S05]  /*0a00*/  F2FP.F16.F32.PACK_AB R12, R12, R27 ;  /* 0x0000001b0c0c723e */ /* 0x000fca00000000ff */
[----:B------:R-:W-:Y:S01]  /*0a10*/  HFMA2 R2, R12.H0_H0, R12.H1_H1, R2.H0_H0 ;  /* 0x3000000c0c027231 */ /* 0x000fe20000040802 */
[----:B------:R-:W-:-:S05]  /*0a20*/  F2FP.F16.F32.PACK_AB R10, R10, R29 ;  /* 0x0000001d0a0a723e */ /* 0x000fca00000000ff */
[----:B------:R-:W-:Y:S01]  /*0a30*/  HFMA2 R2, R10.H0_H0, R10.H1_H1, R2.H0_H0 ;  /* 0x3000000a0a027231 */ /* 0x000fe20000040802 */
[----:B----4-:R-:W-:-:S05]  /*0a40*/  F2FP.F16.F32.PACK_AB R14, R14, R26 ;  /* 0x0000001a0e0e723e */ /* 0x010fca00000000ff */
[----:B------:R-:W-:Y:S01]  /*0a50*/  HFMA2 R2, R14.H0_H0, R14.H1_H1, R2.H0_H0 ;  /* 0x3000000e0e027231 */ /* 0x000fe20000040802 */
[----:B------:R-:W-:-:S05]  /*0a60*/  F2FP.F16.F32.PACK_AB R24, R24, R28 ;  /* 0x0000001c1818723e */ /* 0x000fca00000000ff */
[----:B------:R-:W-:Y:S01]  /*0a70*/  HFMA2 R2, R24.H0_H0, R24.H1_H1, R2.H0_H0 ;  /* 0x3000001818027231 */ /* 0x000fe20000040802 */
[----:B------:R-:W-:-:S05]  /*0a80*/  F2FP.F16.F32.PACK_AB R13, R18, R13 ;  /* 0x0000000d120d723e */ /* 0x000fca00000000ff */
[----:B------:R-:W-:-:S07]  /*0a90*/  HFMA2 R9, R13.H0_H0, R13.H1_H1, R2.H0_H0 ;  /* 0x3000000d0d097231 */ /* 0x000fce0000040802 */
.L_x_3:
[----:B------:R-:W-:Y:S05]  /*0aa0*/  @!P0 BRA `(.L_x_2) ;  /* 0x0000000000dc8947 */ /* 0x000fea0003800000 */
[----:B------:R-:W-:Y:S02]  /*0ab0*/  ISETP.GE.U32.AND P1, PT, R22, 0x4, PT ;  /* 0x000000041600780c */ /* 0x000fe40003f26070 */
[----:B------:R-:W-:-:S04]  /*0ac0*/  LOP3.LUT R2, R0, 0x3, RZ, 0xc0, !PT ;  /* 0x0000000300027812 */ /* 0x000fc800078ec0ff */
[----:B------:R-:W-:-:S07]  /*0ad0*/  ISETP.NE.AND P0, PT, R2, RZ, PT ;  /* 0x000000ff0200720c */ /* 0x000fce0003f05270 */
[----:B------:R-:W-:Y:S06]  /*0ae0*/  @!P1 BRA `(.L_x_4) ;  /* 0x00000000007c9947 */ /* 0x000fec0003800000 */
[----:B------:R-:W1:Y:S01]  /*0af0*/  LDC.64 R10, c[0x0][0x388] ;  /* 0x0000e200ff0a7b82 */ /* 0x000e620000000a00 */
[----:B------:R-:W2:Y:S01]  /*0b00*/  LDCU.64 UR6, c[0x0][0x380] ;  /* 0x00007000ff0677ac */ /* 0x000ea20008000a00 */
[----:B------:R-:W-:Y:S01]  /*0b10*/  IMAD R13, R5, R0, R3 ;  /* 0x00000000050d7224 */ /* 0x000fe200078e0203 */
[CC--:B------:R-:W-:Y:S02]  /*0b20*/  IADD3 R17, PT, PT, R4.reuse, R5.reuse, RZ ;  /* 0x0000000504117210 */ /* 0x0c0fe40007ffe0ff */
[----:B------:R-:W-:-:S03]  /*0b30*/  IADD3 R8, P1, PT, R4, R5, RZ ;  /* 0x0000000504087210 */ /* 0x000fc60007f3e0ff */
[----:B------:R-:W3:Y:S01]  /*0b40*/  LDC.64 R6, c[0x0][0x380] ;  /* 0x0000e000ff067b82 */ /* 0x000ee20000000a00 */
[----:B-1----:R-:W-:-:S04]  /*0b50*/  IMAD.WIDE R10, R13, 0x4, R10 ;  /* 0x000000040d0a7825 */ /* 0x002fc800078e020a */
[----:B------:R-:W-:Y:S02]  /*0b60*/  IMAD.WIDE R12, R0, 0x4, R10 ;  /* 0x00000004000c7825 */ /* 0x000fe400078e020a */
[----:B0-----:R-:W4:Y:S02]  /*0b70*/  LDG.E R11, desc[UR4][R10.64] ;  /* 0x000000040a0b7981 */ /* 0x001f24000c1e1900 */
[----:B---3--:R-:W-:Y:S01]  /*0b80*/  IMAD.WIDE.U32 R16, R17, 0x4, R6 ;  /* 0x0000000411107825 */ /* 0x008fe200078e0006 */
[----:B------:R-:W-:Y:S02]  /*0b90*/  IADD3.X R7, PT, PT, RZ, RZ, RZ, P1, !PT ;  /* 0x000000ffff077210 */ /* 0x000fe40000ffe4ff */
[----:B--2---:R-:W-:Y:S01]  /*0ba0*/  LEA R6, P1, R8, UR6, 0x2 ;  /* 0x0000000608067c11 */ /* 0x004fe2000f8210ff */
[----:B------:R-:W-:Y:S02]  /*0bb0*/  IMAD.WIDE R18, R0, 0x4, R12 ;  /* 0x0000000400127825 */ /* 0x000fe400078e020c */
[----:B------:R-:W4:Y:S01]  /*0bc0*/  LDG.E R16, desc[UR4][R16.64] ;  /* 0x0000000410107981 */ /* 0x000f22000c1e1900 */
[----:B------:R-:W-:-:S03]  /*0bd0*/  LEA.HI.X R7, R8, UR7, R7, 0x2, P1 ;  /* 0x0000000708077c11 */ /* 0x000fc600088f1407 */
[----:B------:R-:W2:Y:S01]  /*0be0*/  LDG.E R13, desc[UR4][R12.64] ;  /* 0x000000040c0d7981 */ /* 0x000ea2000c1e1900 */
[----:B------:R-:W-:-:S03]  /*0bf0*/  IMAD.WIDE R14, R0, 0x4, R18 ;  /* 0x00000004000e7825 */ /* 0x000fc600078e0212 */
[----:B------:R-:W2:Y:S04]  /*0c00*/  LDG.E R8, desc[UR4][R6.64+0x4] ;  /* 0x0000040406087981 */ /* 0x000ea8000c1e1900 */
[----:B------:R-:W3:Y:S04]  /*0c10*/  LDG.E R21, desc[UR4][R18.64] ;  /* 0x0000000412157981 */ /* 0x000ee8000c1e1900 */
[----:B------:R-:W3:Y:S04]  /*0c20*/  LDG.E R20, desc[UR4][R6.64+0x8] ;  /* 0x0000080406147981 */ /* 0x000ee8000c1e1900 */
[----:B------:R4:W5:Y:S04]  /*0c30*/  LDG.E R22, desc[UR4][R6.64+0xc] ;  /* 0x00000c0406167981 */ /* 0x000968000c1e1900 */
[----:B------:R-:W5:Y:S01]  /*0c40*/  LDG.E R15, desc[UR4][R14.64] ;  /* 0x000000040e0f7981 */ /* 0x000f62000c1e1900 */
[----:B------:R-:W-:-:S02]  /*0c50*/  IADD3 R5, PT, PT, R5, 0x4, RZ ;  /* 0x0000000405057810 */ /* 0x000fc40007ffe0ff */
[----:B----4-:R-:W-:-:S05]  /*0c60*/  F2FP.F16.F32.PACK_AB R7, R11, R16 ;  /* 0x000000100b07723e */ /* 0x010fca00000000ff */
[----:B------:R-:W-:Y:S01]  /*0c70*/  HFMA2 R7, R7.H0_H0, R7.H1_H1, R9.H0_H0 ;  /* 0x3000000707077231 */ /* 0x000fe20000040809 */
[----:B--2---:R-:W-:-:S05]  /*0c80*/  F2FP.F16.F32.PACK_AB R8, R13, R8 ;  /* 0x000000080d08723e */ /* 0x004fca00000000ff */
[----:B------:R-:W-:Y:S01]  /*0c90*/  HFMA2 R7, R8.H0_H0, R8.H1_H1, R7.H0_H0 ;  /* 0x3000000808077231 */ /* 0x000fe20000040807 */
[----:B---3--:R-:W-:-:S05]  /*0ca0*/  F2FP.F16.F32.PACK_AB R20, R21, R20 ;  /* 0x000000141514723e */ /* 0x008fca00000000ff */
[----:B------:R-:W-:Y:S01]  /*0cb0*/  HFMA2 R7, R20.H0_H0, R20.H1_H1, R7.H0_H0 ;  /* 0x3000001414077231 */ /* 0x000fe20000040807 */
[----:B-----5:R-:W-:-:S05]  /*0cc0*/  F2FP.F16.F32.PACK_AB R22, R15, R22 ;  /* 0x000000160f16723e */ /* 0x020fca00000000ff */
[----:B------:R-:W-:-:S07]  /*0cd0*/  HFMA2 R9, R22.H0_H0, R22.H1_H1, R7.H0_H0 ;  /* 0x3000001616097231 */ /* 0x000fce0000040807 */
.L_x_4:
[----:B------:R-:W-:Y:S05]  /*0ce0*/  @!P0 BRA `(.L_x_2) ;  /* 0x00000000004c8947 */ /* 0x000fea0003800000 */
[----:B------:R-:W1:Y:S01]  /*0cf0*/  LDC.64 R10, c[0x0][0x380] ;  /* 0x0000e000ff0a7b82 */ /* 0x000e620000000a00 */
[----:B------:R-:W-:Y:S01]  /*0d00*/  IADD3 R13, PT, PT, R4, R5, RZ ;  /* 0x00000005040d7210 */ /* 0x000fe20007ffe0ff */
[----:B------:R-:W-:Y:S01]  /*0d10*/  IMAD R5, R5, R0, R3 ;  /* 0x0000000005057224 */ /* 0x000fe200078e0203 */
[----:B------:R-:W-:-:S05]  /*0d20*/  IADD3 R2, PT, PT, -R2, RZ, RZ ;  /* 0x000000ff02027210 */ /* 0x000fca0007ffe1ff */
[----:B------:R-:W2:Y:S01]  /*0d30*/  LDC.64 R6, c[0x0][0x388] ;  /* 0x0000e200ff067b82 */ /* 0x000ea20000000a00 */
[----:B-1----:R-:W-:-:S03]  /*0d40*/  IMAD.WIDE.U32 R10, R13, 0x4, R10 ;  /* 0x000000040d0a7825 */ /* 0x002fc600078e000a */
[----:B------:R-:W-:Y:S02]  /*0d50*/  MOV R12, R10 ;  /* 0x0000000a000c7202 */ /* 0x000fe40000000f00 */
[----:B------:R-:W-:-:S07]  /*0d60*/  MOV R13, R11 ;  /* 0x0000000b000d7202 */ /* 0x000fce0000000f00 */
.L_x_5:
[----:B--2---:R-:W-:Y:S01]  /*0d70*/  IMAD.WIDE R10, R5, 0x4, R6 ;  /* 0x00000004050a7825 */ /* 0x004fe200078e0206 */
[----:B0-----:R0:W2:Y:S05]  /*0d80*/  LDG.E R8, desc[UR4][R12.64] ;  /* 0x000000040c087981 */ /* 0x0010aa000c1e1900 */
[----:B------:R-:W2:Y:S01]  /*0d90*/  LDG.E R11, desc[UR4][R10.64] ;  /* 0x000000040a0b7981 */ /* 0x000ea2000c1e1900 */
[----:B------:R-:W-:-:S04]  /*0da0*/  IADD3 R2, PT, PT, R2, 0x1, RZ ;  /* 0x0000000102027810 */ /* 0x000fc80007ffe0ff */
[----:B------:R-:W-:Y:S02]  /*0db0*/  ISETP.NE.AND P0, PT, R2, RZ, PT ;  /* 0x000000ff0200720c */ /* 0x000fe40003f05270 */
[----:B0-----:R-:W-:Y:S02]  /*0dc0*/  IADD3 R12, P1, PT, R12, 0x4, RZ ;  /* 0x000000040c0c7810 */ /* 0x001fe40007f3e0ff */
[----:B------:R-:W-:Y:S02]  /*0dd0*/  IADD3 R5, PT, PT, R5, R0, RZ ;  /* 0x0000000005057210 */ /* 0x000fe40007ffe0ff */
[----:B------:R-:W-:Y:S02]  /*0de0*/  IADD3.X R13, PT, PT, RZ, R13, RZ, P1, !PT ;  /* 0x0000000dff0d7210 */ /* 0x000fe40000ffe4ff */
[----:B--2---:R-:W-:-:S05]  /*0df0*/  F2FP.F16.F32.PACK_AB R8, R11, R8 ;  /* 0x000000080b08723e */ /* 0x004fca00000000ff */
[----:B------:R-:W-:Y:S01]  /*0e00*/  HFMA2 R9, R8.H0_H0, R8.H1_H1, R9.H0_H0 ;  /* 0x3000000808097231 */ /* 0x000fe20000040809 */
[----:B------:R-:W-:Y:S06]  /*0e10*/  @P0 BRA `(.L_x_5) ;  /* 0xfffffffc00d40947 */ /* 0x000fec000383ffff */
.L_x_2:
[----:B------:R-:W1:Y:S01]  /*0e20*/  LDC.64 R6, c[0x0][0x390] ;  /* 0x0000e400ff067b82 */ /* 0x000e620000000a00 */
[----:B------:R-:W-:Y:S01]  /*0e30*/  IADD3 R3, PT, PT, R3, R4, RZ ;  /* 0x0000000403037210 */ /* 0x000fe20007ffe0ff */
[----:B------:R-:W-:-:S04]  /*0e40*/  HADD2.F32 R9, -RZ, R9.H0_H0 ;  /* 0x20000009ff097230 */ /* 0x000fc80000004100 */
[----:B-1----:R-:W-:-:S05]  /*0e50*/  IMAD.WIDE R2, R3, 0x4, R6 ;  /* 0x0000000403027825 */ /* 0x002fca00078e0206 */
[----:B0-----:R-:W-:Y:S01]  /*0e60*/  STG.E desc[UR4][R2.64], R9 ;  /* 0x0000000902007986 */ /* 0x001fe2000c101904 */
[----:B------:R-:W-:Y:S05]  /*0e70*/  EXIT ;  /* 0x000000000000794d */ /* 0x000fea0003800000 */
.L_x_6:
[----:B------:R-:W-:-:S00]  /*0e80*/  BRA `(.L_x_6) ;  /* 0xfffffffc00fc7947 */ /* 0x000fc0000383ffff */
[----:B------:R-:W-:-:S00]  /*0e90*/  NOP ;  /* 0x0000000000007918 */ /* 0x000fc00000000000 */
        /* <DEDUP_REMOVED lines=14> */
.L_x_7:


//--------------------- .nv.shared.reserved.0     --------------------------
	.section	.nv.shared.reserved.0,"aw",@nobits
	.weak		__nv_reservedSMEM_offset_0_alias
	.size		__nv_reservedSMEM_offset_0_alias, 0, 64
	.other		__nv_reservedSMEM_offset_0_alias,@"STO_CUDA_RESERVED_SHARED STV_DEFAULT"
__nv_reservedSMEM_offset_0_alias:
	.zero		0
	.zero		64


//--------------------- .nv.constant0._Z9matrixMulPfS_S_i --------------------------
	.section	.nv.constant0._Z9matrixMulPfS_S_i,"a",@progbits
	.sectionflags	@""
	.align	4
.nv.constant0._Z9matrixMulPfS_S_i:
	.zero		924


//--------------------- SYMBOLS --------------------------

	.type		.nv.reservedSmem.offset0,@object
	.size		.nv.reservedSmem.offset0,0x4
